//
// Generated by NVIDIA NVVM Compiler
//
// Compiler Build ID: CL-36424714
// Cuda compilation tools, release 13.0, V13.0.88
// Based on NVVM 20.0.0
//

.version 9.0
.target sm_100
.address_size 64

	// .globl	_Z3addPfS_S_

.visible .entry _Z3addPfS_S_(
	.param .u64 .ptr .align 1 _Z3addPfS_S__param_0,
	.param .u64 .ptr .align 1 _Z3addPfS_S__param_1,
	.param .u64 .ptr .align 1 _Z3addPfS_S__param_2
)
{
	.reg .pred 	%p<3>;
	.reg .b32 	%r<10>;
	.reg .b32 	%f<4>;
	.reg .b64 	%rd<11>;

	ld.param.u64 	%rd4, [_Z3addPfS_S__param_0];
	ld.param.u64 	%rd5, [_Z3addPfS_S__param_1];
	ld.param.u64 	%rd6, [_Z3addPfS_S__param_2];
	mov.u32 	%r6, %tid.x;
	mov.u32 	%r7, %ctaid.x;
	mov.u32 	%r1, %ntid.x;
	mad.lo.s32 	%r9, %r7, %r1, %r6;
	setp.gt.s32 	%p1, %r9, 1024;
	@%p1 bra 	$L__BB0_3;
	mov.u32 	%r8, %nctaid.x;
	mul.lo.s32 	%r3, %r1, %r8;
	cvta.to.global.u64 	%rd1, %rd4;
	cvta.to.global.u64 	%rd2, %rd5;
	cvta.to.global.u64 	%rd3, %rd6;
$L__BB0_2:
	mul.wide.s32 	%rd7, %r9, 4;
	add.s64 	%rd8, %rd1, %rd7;
	ld.global.f32 	%f1, [%rd8];
	add.s64 	%rd9, %rd2, %rd7;
	ld.global.f32 	%f2, [%rd9];
	add.f32 	%f3, %f1, %f2;
	add.s64 	%rd10, %rd3, %rd7;
	st.global.f32 	[%rd10], %f3;
	add.s32 	%r9, %r9, %r3;
	setp.lt.s32 	%p2, %r9, 1025;
	@%p2 bra 	$L__BB0_2;
$L__BB0_3:
	ret;

}


// ===== COMPILED SASS (sm_100) =====

	.target	sm_100

	.elftype	@"ET_EXEC"


//--------------------- .note.nv.tkinfo           --------------------------
	.section	.note.nv.tkinfo,"",@"SHT_NOTE"
	.sectionflags	@"SHF_NOTE_NV_TKINFO"
	.tkinfo
        /*0018*/ 	.word	0x00000002
        /*0030*/ 	.string	""
        /*0030*/ 	.string	"ptxas"
        /*0030*/ 	.string	"Cuda compilation tools, release 13.0, V13.0.88"
        /*0030*/ 	.string	"Build cuda_13.0.r13.0/compiler.36424714_0"
        /*0030*/ 	.string	"-arch sm_100 -m 64 "



//--------------------- .note.nv.cuinfo           --------------------------
	.section	.note.nv.cuinfo,"",@"SHT_NOTE"
	.sectionflags	@"SHF_NOTE_NV_CUINFO"
        /*0018*/ 	.short	0x0002
        /*001a*/ 	.short	0x0064
        /*001c*/ 	.short	0x0082
	.zero		2


//--------------------- .nv.info                  --------------------------
	.section	.nv.info,"",@"SHT_CUDA_INFO"
	.align	4


	//----- nvinfo : EIATTR_REGCOUNT
	.align		4
        /*0000*/ 	.byte	0x04, 0x2f
        /*0002*/ 	.short	(.L_1 - .L_0)
	.align		4
.L_0:
        /*0004*/ 	.word	index@(_Z3addPfS_S_)
        /*0008*/ 	.word	0x00000014


	//----- nvinfo : EIATTR_FRAME_SIZE
	.align		4
.L_1:
        /*000c*/ 	.byte	0x04, 0x11
        /*000e*/ 	.short	(.L_3 - .L_2)
	.align		4
.L_2:
        /*0010*/ 	.word	index@(_Z3addPfS_S_)
        /*0014*/ 	.word	0x00000000


	//----- nvinfo : EIATTR_MIN_STACK_SIZE
	.align		4
.L_3:
        /*0018*/ 	.byte	0x04, 0x12
        /*001a*/ 	.short	(.L_5 - .L_4)
	.align		4
.L_4:
        /*001c*/ 	.word	index@(_Z3addPfS_S_)
        /*0020*/ 	.word	0x00000000
.L_5:


//--------------------- .nv.compat                --------------------------
	.section	.nv.compat,"",@"SHT_CUDA_COMPAT_INFO"
	.align	4
        /*0000*/ 	.byte	0x02, 0x09, 0x00, 0x00, 0x02, 0x02, 0x01, 0x00, 0x02, 0x05, 0x05, 0x00, 0x03, 0x07, 0x01, 0x01
        /*0010*/ 	.byte	0x02, 0x03, 0x00, 0x00, 0x02, 0x06, 0x01, 0x00, 0x04, 0x0b, 0x08, 0x00, 0x09, 0x00, 0x00, 0x00
        /*0020*/ 	.byte	0x00, 0x00, 0x00, 0x00


//--------------------- .nv.info._Z3addPfS_S_     --------------------------
	.section	.nv.info._Z3addPfS_S_,"",@"SHT_CUDA_INFO"
	.sectionflags	@""
	.align	4


	//----- nvinfo : EIATTR_CUDA_API_VERSION
	.align		4
        /*0000*/ 	.byte	0x04, 0x37
        /*0002*/ 	.short	(.L_7 - .L_6)
.L_6:
        /*0004*/ 	.word	0x00000082


	//----- nvinfo : EIATTR_KPARAM_INFO
	.align		4
.L_7:
        /*0008*/ 	.byte	0x04, 0x17
        /*000a*/ 	.short	(.L_9 - .L_8)
.L_8:
        /*000c*/ 	.word	0x00000000
        /*0010*/ 	.short	0x0002
        /*0012*/ 	.short	0x0010
        /*0014*/ 	.byte	0x00, 0xf5, 0x21, 0x00


	//----- nvinfo : EIATTR_KPARAM_INFO
	.align		4
.L_9:
        /*0018*/ 	.byte	0x04, 0x17
        /*001a*/ 	.short	(.L_11 - .L_10)
.L_10:
        /*001c*/ 	.word	0x00000000
        /*0020*/ 	.short	0x0001
        /*0022*/ 	.short	0x0008
        /*0024*/ 	.byte	0x00, 0xf5, 0x21, 0x00


	//----- nvinfo : EIATTR_KPARAM_INFO
	.align		4
.L_11:
        /*0028*/ 	.byte	0x04, 0x17
        /*002a*/ 	.short	(.L_13 - .L_12)
.L_12:
        /*002c*/ 	.word	0x00000000
        /*0030*/ 	.short	0x0000
        /*0032*/ 	.short	0x0000
        /*0034*/ 	.byte	0x00, 0xf5, 0x21, 0x00


	//----- nvinfo : EIATTR_SPARSE_MMA_MASK
	.align		4
.L_13:
        /*0038*/ 	.byte	0x03, 0x50
        /*003a*/ 	.short	0x0000


	//----- nvinfo : EIATTR_MAXREG_COUNT
	.align		4
        /*003c*/ 	.byte	0x03, 0x1b
        /*003e*/ 	.short	0x00ff


	//----- nvinfo : EIATTR_MERCURY_ISA_VERSION
	.align		4
        /*0040*/ 	.byte	0x03, 0x5f
        /*0042*/ 	.short	0x0101


	//----- nvinfo : EIATTR_VRC_CTA_INIT_COUNT
	.align		4
        /*0044*/ 	.byte	0x02, 0x4a
	.zero		1
	.zero		1


	//----- nvinfo : EIATTR_EXIT_INSTR_OFFSETS
	.align		4
        /*0048*/ 	.byte	0x04, 0x1c
        /*004a*/ 	.short	(.L_15 - .L_14)


	//   ....[0]....
.L_14:
        /*004c*/ 	.word	0x00000060


	//   ....[1]....
        /*0050*/ 	.word	0x00000170


	//----- nvinfo : EIATTR_CRS_STACK_SIZE
	.align		4
.L_15:
        /*0054*/ 	.byte	0x04, 0x1e
        /*0056*/ 	.short	(.L_17 - .L_16)
.L_16:
        /*0058*/ 	.word	0x00000000


	//----- nvinfo : EIATTR_CBANK_PARAM_SIZE
	.align		4
.L_17:
        /*005c*/ 	.byte	0x03, 0x19
        /*005e*/ 	.short	0x0018


	//----- nvinfo : EIATTR_PARAM_CBANK
	.align		4
        /*0060*/ 	.byte	0x04, 0x0a
        /*0062*/ 	.short	(.L_19 - .L_18)
	.align		4
.L_18:
        /*0064*/ 	.word	index@(.nv.constant0._Z3addPfS_S_)
        /*0068*/ 	.short	0x0380
        /*006a*/ 	.short	0x0018


	//----- nvinfo : EIATTR_SW_WAR
	.align		4
.L_19:
        /*006c*/ 	.byte	0x04, 0x36
        /*006e*/ 	.short	(.L_21 - .L_20)
.L_20:
        /*0070*/ 	.word	0x00000008
.L_21:


//--------------------- .nv.callgraph             --------------------------
	.section	.nv.callgraph,"",@"SHT_CUDA_CALLGRAPH"
	.align	4
	.sectionentsize	8
	.align		4
        /*0000*/ 	.word	0x00000000
	.align		4
        /*0004*/ 	.word	0xffffffff
	.align		4
        /*0008*/ 	.word	0x00000000
	.align		4
        /*000c*/ 	.word	0xfffffffe
	.align		4
        /*0010*/ 	.word	0x00000000
	.align		4
        /*0014*/ 	.word	0xfffffffd
	.align		4
        /*0018*/ 	.word	0x00000000
	.align		4
        /*001c*/ 	.word	0xfffffffc


//--------------------- .text._Z3addPfS_S_        --------------------------
	.section	.text._Z3addPfS_S_,"ax",@progbits
	.align	128
        .global         _Z3addPfS_S_
        .type           _Z3addPfS_S_,@function
        .size           _Z3addPfS_S_,(.L_x_2 - _Z3addPfS_S_)
        .other          _Z3addPfS_S_,@"STO_CUDA_ENTRY STV_DEFAULT"
_Z3addPfS_S_:
.text._Z3addPfS_S_:
[----:B------:R-:W-:Y:S01]  /*0000*/  LDC R1, c[0x0][0x37c] ;  /* 0x0000df00ff017b82 */ /* 0x000fe20000000800 */
[----:B------:R-:W0:Y:S07]  /*0010*/  S2R R0, SR_TID.X ;  /* 0x0000000000007919 */ /* 0x000e2e0000002100 */
[----:B------:R-:W0:Y:S08]  /*0020*/  S2UR UR4, SR_CTAID.X ;  /* 0x00000000000479c3 */ /* 0x000e300000002500 */
[----:B------:R-:W0:Y:S02]  /*0030*/  LDC R15, c[0x0][0x360] ;  /* 0x0000d800ff0f7b82 */ /* 0x000e240000000800 */
[----:B0-----:R-:W-:-:S05]  /*0040*/  IMAD R0, R15, UR4, R0 ;  /* 0x000000040f007c24 */ /* 0x001fca000f8e0200 */
[----:B------:R-:W-:-:S13]  /*0050*/  ISETP.GT.AND P0, PT, R0, 0x400, PT ;  /* 0x000004000000780c */ /* 0x000fda0003f04270 */
[----:B------:R-:W-:Y:S05]  /*0060*/  @P0 EXIT ;  /* 0x000000000000094d */ /* 0x000fea0003800000 */
[----:B------:R-:W0:Y:S01]  /*0070*/  LDC.64 R12, c[0x0][0x390] ;  /* 0x0000e400ff0c7b82 */ /* 0x000e220000000a00 */
[----:B------:R-:W1:Y:S01]  /*0080*/  LDCU UR4, c[0x0][0x370] ;  /* 0x00006e00ff0477ac */ /* 0x000e620008000800 */
[----:B------:R-:W2:Y:S06]  /*0090*/  LDCU.64 UR6, c[0x0][0x358] ;  /* 0x00006b00ff0677ac */ /* 0x000eac0008000a00 */
[----:B------:R-:W3:Y:S08]  /*00a0*/  LDC.64 R8, c[0x0][0x380] ;  /* 0x0000e000ff087b82 */ /* 0x000ef00000000a00 */
[----:B------:R-:W4:Y:S01]  /*00b0*/  LDC.64 R10, c[0x0][0x388] ;  /* 0x0000e200ff0a7b82 */ /* 0x000f220000000a00 */
[----:B-1----:R-:W-:-:S07]  /*00c0*/  IMAD R15, R15, UR4, RZ ;  /* 0x000000040f0f7c24 */ /* 0x002fce000f8e02ff */
.L_x_0:
[----:B---3--:R-:W-:-:S04]  /*00d0*/  IMAD.WIDE R2, R0, 0x4, R8 ;  /* 0x0000000400027825 */ /* 0x008fc800078e0208 */
[C---:B----4-:R-:W-:Y:S02]  /*00e0*/  IMAD.WIDE R4, R0.reuse, 0x4, R10 ;  /* 0x0000000400047825 */ /* 0x050fe400078e020a */
[----:B--2---:R-:W2:Y:S04]  /*00f0*/  LDG.E R2, desc[UR6][R2.64] ;  /* 0x0000000602027981 */ /* 0x004ea8000c1e1900 */
[----:B------:R-:W2:Y:S01]  /*0100*/  LDG.E R5, desc[UR6][R4.64] ;  /* 0x0000000604057981 */ /* 0x000ea2000c1e1900 */
[----:B01----:R-:W-:Y:S01]  /*0110*/  IMAD.WIDE R6, R0, 0x4, R12 ;  /* 0x0000000400067825 */ /* 0x003fe200078e020c */
[----:B------:R-:W-:-:S04]  /*0120*/  IADD3 R0, PT, PT, R15, R0, RZ ;  /* 0x000000000f007210 */ /* 0x000fc80007ffe0ff */
[----:B------:R-:W-:Y:S01]  /*0130*/  ISETP.GE.AND P0, PT, R0, 0x401, PT ;  /* 0x000004010000780c */ /* 0x000fe20003f06270 */
[----:B--2---:R-:W-:-:S05]  /*0140*/  FADD R17, R2, R5 ;  /* 0x0000000502117221 */ /* 0x004fca0000000000 */
[----:B------:R1:W-:Y:S07]  /*0150*/  STG.E desc[UR6][R6.64], R17 ;  /* 0x0000001106007986 */ /* 0x0003ee000c101906 */
[----:B------:R-:W-:Y:S05]  /*0160*/  @!P0 BRA `(.L_x_0) ;  /* 0xfffffffc00d88947 */ /* 0x000fea000383ffff */
[----:B------:R-:W-:Y:S05]  /*0170*/  EXIT ;  /* 0x000000000000794d */ /* 0x000fea0003800000 */
.L_x_1:
[----:B------:R-:W-:-:S00]  /*0180*/  BRA `(.L_x_1) ;  /* 0xfffffffc00fc7947 */ /* 0x000fc0000383ffff */
[----:B------:R-:W-:-:S00]  /*0190*/  NOP ;  /* 0x0000000000007918 */ /* 0x000fc00000000000 */
        /* <DEDUP_REMOVED lines=14> */
.L_x_2:


//--------------------- .nv.shared.reserved.0     --------------------------
	.section	.nv.shared.reserved.0,"aw",@nobits
	.weak		__nv_reservedSMEM_offset_0_alias
	.size		__nv_reservedSMEM_offset_0_alias, 0, 64
	.other		__nv_reservedSMEM_offset_0_alias,@"STO_CUDA_RESERVED_SHARED STV_DEFAULT"
__nv_reservedSMEM_offset_0_alias:
	.zero		0
	.zero		64


//--------------------- .nv.constant0._Z3addPfS_S_ --------------------------
	.section	.nv.constant0._Z3addPfS_S_,"a",@progbits
	.sectionflags	@""
	.align	4
.nv.constant0._Z3addPfS_S_:
	.zero		920


//--------------------- SYMBOLS --------------------------

	.type		.nv.reservedSmem.offset0,@object
	.size		.nv.reservedSmem.offset0,0x4
